//
// Generated by NVIDIA NVVM Compiler
//
// Compiler Build ID: CL-36424714
// Cuda compilation tools, release 13.0, V13.0.88
// Based on NVVM 20.0.0
//

.version 9.0
.target sm_100
.address_size 64

	// .globl	_Z27initialize_lattice_gpu_coldPiii

.visible .entry _Z27initialize_lattice_gpu_coldPiii(
	.param .u64 .ptr .align 1 _Z27initialize_lattice_gpu_coldPiii_param_0,
	.param .u32 _Z27initialize_lattice_gpu_coldPiii_param_1,
	.param .u32 _Z27initialize_lattice_gpu_coldPiii_param_2
)
{
	.reg .pred 	%p<4>;
	.reg .b32 	%r<13>;
	.reg .b64 	%rd<5>;

	ld.param.u64 	%rd1, [_Z27initialize_lattice_gpu_coldPiii_param_0];
	ld.param.u32 	%r3, [_Z27initialize_lattice_gpu_coldPiii_param_1];
	ld.param.u32 	%r4, [_Z27initialize_lattice_gpu_coldPiii_param_2];
	mov.u32 	%r5, %ctaid.y;
	mov.u32 	%r6, %ntid.y;
	mov.u32 	%r7, %tid.y;
	mad.lo.s32 	%r1, %r5, %r6, %r7;
	mov.u32 	%r8, %ctaid.x;
	mov.u32 	%r9, %ntid.x;
	mov.u32 	%r10, %tid.x;
	mad.lo.s32 	%r2, %r8, %r9, %r10;
	setp.ge.s32 	%p1, %r1, %r4;
	setp.ge.s32 	%p2, %r2, %r3;
	or.pred  	%p3, %p2, %p1;
	@%p3 bra 	$L__BB0_2;
	cvta.to.global.u64 	%rd2, %rd1;
	mad.lo.s32 	%r11, %r3, %r1, %r2;
	mul.wide.s32 	%rd3, %r11, 4;
	add.s64 	%rd4, %rd2, %rd3;
	mov.b32 	%r12, 1;
	st.global.u32 	[%rd4], %r12;
$L__BB0_2:
	ret;

}


// ===== COMPILED SASS (sm_100) =====

	.target	sm_100

	.elftype	@"ET_EXEC"


//--------------------- .note.nv.tkinfo           --------------------------
	.section	.note.nv.tkinfo,"",@"SHT_NOTE"
	.sectionflags	@"SHF_NOTE_NV_TKINFO"
	.tkinfo
        /*0018*/ 	.word	0x00000002
        /*0030*/ 	.string	""
        /*0030*/ 	.string	"ptxas"
        /*0030*/ 	.string	"Cuda compilation tools, release 13.0, V13.0.88"
        /*0030*/ 	.string	"Build cuda_13.0.r13.0/compiler.36424714_0"
        /*0030*/ 	.string	"-arch sm_100 -m 64 "



//--------------------- .note.nv.cuinfo           --------------------------
	.section	.note.nv.cuinfo,"",@"SHT_NOTE"
	.sectionflags	@"SHF_NOTE_NV_CUINFO"
        /*0018*/ 	.short	0x0002
        /*001a*/ 	.short	0x0064
        /*001c*/ 	.short	0x0082
	.zero		2


//--------------------- .nv.info                  --------------------------
	.section	.nv.info,"",@"SHT_CUDA_INFO"
	.align	4


	//----- nvinfo : EIATTR_REGCOUNT
	.align		4
        /*0000*/ 	.byte	0x04, 0x2f
        /*0002*/ 	.short	(.L_1 - .L_0)
	.align		4
.L_0:
        /*0004*/ 	.word	index@(_Z27initialize_lattice_gpu_coldPiii)
        /*0008*/ 	.word	0x0000000a


	//----- nvinfo : EIATTR_FRAME_SIZE
	.align		4
.L_1:
        /*000c*/ 	.byte	0x04, 0x11
        /*000e*/ 	.short	(.L_3 - .L_2)
	.align		4
.L_2:
        /*0010*/ 	.word	index@(_Z27initialize_lattice_gpu_coldPiii)
        /*0014*/ 	.word	0x00000000


	//----- nvinfo : EIATTR_MIN_STACK_SIZE
	.align		4
.L_3:
        /*0018*/ 	.byte	0x04, 0x12
        /*001a*/ 	.short	(.L_5 - .L_4)
	.align		4
.L_4:
        /*001c*/ 	.word	index@(_Z27initialize_lattice_gpu_coldPiii)
        /*0020*/ 	.word	0x00000000
.L_5:


//--------------------- .nv.compat                --------------------------
	.section	.nv.compat,"",@"SHT_CUDA_COMPAT_INFO"
	.align	4
        /*0000*/ 	.byte	0x02, 0x09, 0x00, 0x00, 0x02, 0x02, 0x01, 0x00, 0x02, 0x05, 0x05, 0x00, 0x03, 0x07, 0x01, 0x01
        /*0010*/ 	.byte	0x02, 0x03, 0x00, 0x00, 0x02, 0x06, 0x01, 0x00, 0x04, 0x0b, 0x08, 0x00, 0x09, 0x00, 0x00, 0x00
        /*0020*/ 	.byte	0x00, 0x00, 0x00, 0x00


//--------------------- .nv.info._Z27initialize_lattice_gpu_coldPiii --------------------------
	.section	.nv.info._Z27initialize_lattice_gpu_coldPiii,"",@"SHT_CUDA_INFO"
	.sectionflags	@""
	.align	4


	//----- nvinfo : EIATTR_CUDA_API_VERSION
	.align		4
        /*0000*/ 	.byte	0x04, 0x37
        /*0002*/ 	.short	(.L_7 - .L_6)
.L_6:
        /*0004*/ 	.word	0x00000082


	//----- nvinfo : EIATTR_KPARAM_INFO
	.align		4
.L_7:
        /*0008*/ 	.byte	0x04, 0x17
        /*000a*/ 	.short	(.L_9 - .L_8)
.L_8:
        /*000c*/ 	.word	0x00000000
        /*0010*/ 	.short	0x0002
        /*0012*/ 	.short	0x000c
        /*0014*/ 	.byte	0x00, 0xf0, 0x11, 0x00


	//----- nvinfo : EIATTR_KPARAM_INFO
	.align		4
.L_9:
        /*0018*/ 	.byte	0x04, 0x17
        /*001a*/ 	.short	(.L_11 - .L_10)
.L_10:
        /*001c*/ 	.word	0x00000000
        /*0020*/ 	.short	0x0001
        /*0022*/ 	.short	0x0008
        /*0024*/ 	.byte	0x00, 0xf0, 0x11, 0x00


	//----- nvinfo : EIATTR_KPARAM_INFO
	.align		4
.L_11:
        /*0028*/ 	.byte	0x04, 0x17
        /*002a*/ 	.short	(.L_13 - .L_12)
.L_12:
        /*002c*/ 	.word	0x00000000
        /*0030*/ 	.short	0x0000
        /*0032*/ 	.short	0x0000
        /*0034*/ 	.byte	0x00, 0xf5, 0x21, 0x00


	//----- nvinfo : EIATTR_SPARSE_MMA_MASK
	.align		4
.L_13:
        /*0038*/ 	.byte	0x03, 0x50
        /*003a*/ 	.short	0x0000


	//----- nvinfo : EIATTR_MAXREG_COUNT
	.align		4
        /*003c*/ 	.byte	0x03, 0x1b
        /*003e*/ 	.short	0x00ff


	//----- nvinfo : EIATTR_MERCURY_ISA_VERSION
	.align		4
        /*0040*/ 	.byte	0x03, 0x5f
        /*0042*/ 	.short	0x0101


	//----- nvinfo : EIATTR_VRC_CTA_INIT_COUNT
	.align		4
        /*0044*/ 	.byte	0x02, 0x4a
	.zero		1
	.zero		1


	//----- nvinfo : EIATTR_EXIT_INSTR_OFFSETS
	.align		4
        /*0048*/ 	.byte	0x04, 0x1c
        /*004a*/ 	.short	(.L_15 - .L_14)


	//   ....[0]....
.L_14:
        /*004c*/ 	.word	0x000000c0


	//   ....[1]....
        /*0050*/ 	.word	0x00000130


	//----- nvinfo : EIATTR_CBANK_PARAM_SIZE
	.align		4
.L_15:
        /*0054*/ 	.byte	0x03, 0x19
        /*0056*/ 	.short	0x0010


	//----- nvinfo : EIATTR_PARAM_CBANK
	.align		4
        /*0058*/ 	.byte	0x04, 0x0a
        /*005a*/ 	.short	(.L_17 - .L_16)
	.align		4
.L_16:
        /*005c*/ 	.word	index@(.nv.constant0._Z27initialize_lattice_gpu_coldPiii)
        /*0060*/ 	.short	0x0380
        /*0062*/ 	.short	0x0010


	//----- nvinfo : EIATTR_SW_WAR
	.align		4
.L_17:
        /*0064*/ 	.byte	0x04, 0x36
        /*0066*/ 	.short	(.L_19 - .L_18)
.L_18:
        /*0068*/ 	.word	0x00000008
.L_19:


//--------------------- .nv.callgraph             --------------------------
	.section	.nv.callgraph,"",@"SHT_CUDA_CALLGRAPH"
	.align	4
	.sectionentsize	8
	.align		4
        /*0000*/ 	.word	0x00000000
	.align		4
        /*0004*/ 	.word	0xffffffff
	.align		4
        /*0008*/ 	.word	0x00000000
	.align		4
        /*000c*/ 	.word	0xfffffffe
	.align		4
        /*0010*/ 	.word	0x00000000
	.align		4
        /*0014*/ 	.word	0xfffffffd
	.align		4
        /*0018*/ 	.word	0x00000000
	.align		4
        /*001c*/ 	.word	0xfffffffc


//--------------------- .text._Z27initialize_lattice_gpu_coldPiii --------------------------
	.section	.text._Z27initialize_lattice_gpu_coldPiii,"ax",@progbits
	.align	128
        .global         _Z27initialize_lattice_gpu_coldPiii
        .type           _Z27initialize_lattice_gpu_coldPiii,@function
        .size           _Z27initialize_lattice_gpu_coldPiii,(.L_x_1 - _Z27initialize_lattice_gpu_coldPiii)
        .other          _Z27initialize_lattice_gpu_coldPiii,@"STO_CUDA_ENTRY STV_DEFAULT"
_Z27initialize_lattice_gpu_coldPiii:
.text._Z27initialize_lattice_gpu_coldPiii:
[----:B------:R-:W-:Y:S01]  /*0000*/  LDC R1, c[0x0][0x37c] ;  /* 0x0000df00ff017b82 */ /* 0x000fe20000000800 */
[----:B------:R-:W0:Y:S07]  /*0010*/  S2R R3, SR_TID.Y ;  /* 0x0000000000037919 */ /* 0x000e2e0000002200 */
[----:B------:R-:W0:Y:S01]  /*0020*/  S2UR UR4, SR_CTAID.Y ;  /* 0x00000000000479c3 */ /* 0x000e220000002600 */
[----:B------:R-:W1:Y:S01]  /*0030*/  LDCU.64 UR6, c[0x0][0x388] ;  /* 0x00007100ff0677ac */ /* 0x000e620008000a00 */
[----:B------:R-:W2:Y:S06]  /*0040*/  S2R R2, SR_TID.X ;  /* 0x0000000000027919 */ /* 0x000eac0000002100 */
[----:B------:R-:W0:Y:S08]  /*0050*/  LDC R0, c[0x0][0x364] ;  /* 0x0000d900ff007b82 */ /* 0x000e300000000800 */
[----:B------:R-:W2:Y:S08]  /*0060*/  S2UR UR5, SR_CTAID.X ;  /* 0x00000000000579c3 */ /* 0x000eb00000002500 */
[----:B------:R-:W2:Y:S01]  /*0070*/  LDC R5, c[0x0][0x360] ;  /* 0x0000d800ff057b82 */ /* 0x000ea20000000800 */
[----:B0-----:R-:W-:-:S05]  /*0080*/  IMAD R0, R0, UR4, R3 ;  /* 0x0000000400007c24 */ /* 0x001fca000f8e0203 */
[----:B-1----:R-:W-:Y:S01]  /*0090*/  ISETP.GE.AND P0, PT, R0, UR7, PT ;  /* 0x0000000700007c0c */ /* 0x002fe2000bf06270 */
[----:B--2---:R-:W-:-:S05]  /*00a0*/  IMAD R5, R5, UR5, R2 ;  /* 0x0000000505057c24 */ /* 0x004fca000f8e0202 */
[----:B------:R-:W-:-:S13]  /*00b0*/  ISETP.GE.OR P0, PT, R5, UR6, P0 ;  /* 0x0000000605007c0c */ /* 0x000fda0008706670 */
[----:B------:R-:W-:Y:S05]  /*00c0*/  @P0 EXIT ;  /* 0x000000000000094d */ /* 0x000fea0003800000 */
[----:B------:R-:W0:Y:S01]  /*00d0*/  LDC.64 R2, c[0x0][0x380] ;  /* 0x0000e000ff027b82 */ /* 0x000e220000000a00 */
[----:B------:R-:W1:Y:S01]  /*00e0*/  LDCU.64 UR4, c[0x0][0x358] ;  /* 0x00006b00ff0477ac */ /* 0x000e620008000a00 */
[----:B------:R-:W-:Y:S02]  /*00f0*/  IMAD R5, R0, UR6, R5 ;  /* 0x0000000600057c24 */ /* 0x000fe4000f8e0205 */
[----:B------:R-:W-:Y:S02]  /*0100*/  HFMA2 R7, -RZ, RZ, 0, 5.9604644775390625e-08 ;  /* 0x00000001ff077431 */ /* 0x000fe400000001ff */
[----:B0-----:R-:W-:-:S05]  /*0110*/  IMAD.WIDE R2, R5, 0x4, R2 ;  /* 0x0000000405027825 */ /* 0x001fca00078e0202 */
[----:B-1----:R-:W-:Y:S01]  /*0120*/  STG.E desc[UR4][R2.64], R7 ;  /* 0x0000000702007986 */ /* 0x002fe2000c101904 */
[----:B------:R-:W-:Y:S05]  /*0130*/  EXIT ;  /* 0x000000000000794d */ /* 0x000fea0003800000 */
.L_x_0:
[----:B------:R-:W-:-:S00]  /*0140*/  BRA `(.L_x_0) ;  /* 0xfffffffc00fc7947 */ /* 0x000fc0000383ffff */
[----:B------:R-:W-:-:S00]  /*0150*/  NOP ;  /* 0x0000000000007918 */ /* 0x000fc00000000000 */
        /* <DEDUP_REMOVED lines=10> */
.L_x_1:


//--------------------- .nv.shared.reserved.0     --------------------------
	.section	.nv.shared.reserved.0,"aw",@nobits
	.weak		__nv_reservedSMEM_offset_0_alias
	.size		__nv_reservedSMEM_offset_0_alias, 0, 64
	.other		__nv_reservedSMEM_offset_0_alias,@"STO_CUDA_RESERVED_SHARED STV_DEFAULT"
__nv_reservedSMEM_offset_0_alias:
	.zero		0
	.zero		64


//--------------------- .nv.constant0._Z27initialize_lattice_gpu_coldPiii --------------------------
	.section	.nv.constant0._Z27initialize_lattice_gpu_coldPiii,"a",@progbits
	.sectionflags	@""
	.align	4
.nv.constant0._Z27initialize_lattice_gpu_coldPiii:
	.zero		912


//--------------------- SYMBOLS --------------------------

	.type		.nv.reservedSmem.offset0,@object
	.size		.nv.reservedSmem.offset0,0x4
